	.headerflags	@"EF_CUDA_TEXMODE_UNIFIED EF_CUDA_64BIT_ADDRESS EF_CUDA_ACCELERATORS EF_CUDA_SM90 EF_CUDA_VIRTUAL_SM(EF_CUDA_SM90)"
	.elftype	@"ET_EXEC"


//--------------------- .nv.info                  --------------------------
	.section	.nv.info,"",@"SHT_CUDA_INFO"
	.align	4


	//----- nvinfo : EIATTR_REGCOUNT
	.align		4
        /*0000*/ 	.byte	0x04, 0x2f
        /*0002*/ 	.short	(.L_1 - .L_0)
	.align		4
.L_0:
        /*0004*/ 	.word	index@(triton_poi_fused_relu_threshold_backward_1)
        /*0008*/ 	.word	0x0000000e


	//----- nvinfo : EIATTR_MIN_STACK_SIZE
	.align		4
.L_1:
        /*000c*/ 	.byte	0x04, 0x12
        /*000e*/ 	.short	(.L_3 - .L_2)
	.align		4
.L_2:
        /*0010*/ 	.word	index@(triton_poi_fused_relu_threshold_backward_1)
        /*0014*/ 	.word	0x00000000


	//----- nvinfo : EIATTR_FRAME_SIZE
	.align		4
.L_3:
        /*0018*/ 	.byte	0x04, 0x11
        /*001a*/ 	.short	(.L_5 - .L_4)
	.align		4
.L_4:
        /*001c*/ 	.word	index@(triton_poi_fused_relu_threshold_backward_1)
        /*0020*/ 	.word	0x00000000


	//----- nvinfo : EIATTR_MIN_STACK_SIZE
	.align		4
.L_5:
        /*0024*/ 	.byte	0x04, 0x12
        /*0026*/ 	.short	(.L_7 - .L_6)
	.align		4
.L_6:
        /*0028*/ 	.word	index@(triton_poi_fused_relu_threshold_backward_1)
        /*002c*/ 	.word	0x00000000
.L_7:


//--------------------- .nv.info.triton_poi_fused_relu_threshold_backward_1 --------------------------
	.section	.nv.info.triton_poi_fused_relu_threshold_backward_1,"",@"SHT_CUDA_INFO"
	.sectionflags	@""
	.align	4


	//----- nvinfo : EIATTR_CUDA_API_VERSION
	.align		4
        /*0000*/ 	.byte	0x04, 0x37
        /*0002*/ 	.short	(.L_9 - .L_8)
.L_8:
        /*0004*/ 	.word	0x0000007c


	//----- nvinfo : EIATTR_KPARAM_INFO
	.align		4
.L_9:
        /*0008*/ 	.byte	0x04, 0x17
        /*000a*/ 	.short	(.L_11 - .L_10)
.L_10:
        /*000c*/ 	.word	0x00000000
        /*0010*/ 	.short	0x0003
        /*0012*/ 	.short	0x0018
        /*0014*/ 	.byte	0x00, 0xf0, 0x11, 0x00


	//----- nvinfo : EIATTR_KPARAM_INFO
	.align		4
.L_11:
        /*0018*/ 	.byte	0x04, 0x17
        /*001a*/ 	.short	(.L_13 - .L_12)
.L_12:
        /*001c*/ 	.word	0x00000000
        /*0020*/ 	.short	0x0002
        /*0022*/ 	.short	0x0010
        /*0024*/ 	.byte	0x00, 0xf4, 0x21, 0x00


	//----- nvinfo : EIATTR_KPARAM_INFO
	.align		4
.L_13:
        /*0028*/ 	.byte	0x04, 0x17
        /*002a*/ 	.short	(.L_15 - .L_14)
.L_14:
        /*002c*/ 	.word	0x00000000
        /*0030*/ 	.short	0x0001
        /*0032*/ 	.short	0x0008
        /*0034*/ 	.byte	0x00, 0xf4, 0x21, 0x00


	//----- nvinfo : EIATTR_KPARAM_INFO
	.align		4
.L_15:
        /*0038*/ 	.byte	0x04, 0x17
        /*003a*/ 	.short	(.L_17 - .L_16)
.L_16:
        /*003c*/ 	.word	0x00000000
        /*0040*/ 	.short	0x0000
        /*0042*/ 	.short	0x0000
        /*0044*/ 	.byte	0x00, 0xf4, 0x21, 0x00


	//----- nvinfo : EIATTR_SPARSE_MMA_MASK
	.align		4
.L_17:
        /*0048*/ 	.byte	0x03, 0x50
        /*004a*/ 	.short	0x0000


	//----- nvinfo : EIATTR_MAXREG_COUNT
	.align		4
        /*004c*/ 	.byte	0x03, 0x1b
        /*004e*/ 	.short	0x00ff


	//----- nvinfo : EIATTR_EXIT_INSTR_OFFSETS
	.align		4
        /*0050*/ 	.byte	0x04, 0x1c
        /*0052*/ 	.short	(.L_19 - .L_18)


	//   ....[0]....
.L_18:
        /*0054*/ 	.word	0x00000250


	//   ....[1]....
        /*0058*/ 	.word	0x00000270


	//----- nvinfo : EIATTR_REQNTID
	.align		4
.L_19:
        /*005c*/ 	.byte	0x04, 0x10
        /*005e*/ 	.short	(.L_21 - .L_20)
.L_20:
        /*0060*/ 	.word	0x00000020
        /*0064*/ 	.word	0x00000001
        /*0068*/ 	.word	0x00000001


	//----- nvinfo : EIATTR_CBANK_PARAM_SIZE
	.align		4
.L_21:
        /*006c*/ 	.byte	0x03, 0x19
        /*006e*/ 	.short	0x001c


	//----- nvinfo : EIATTR_PARAM_CBANK
	.align		4
        /*0070*/ 	.byte	0x04, 0x0a
        /*0072*/ 	.short	(.L_23 - .L_22)
	.align		4
.L_22:
        /*0074*/ 	.word	index@(.nv.constant0.triton_poi_fused_relu_threshold_backward_1)
        /*0078*/ 	.short	0x0210
        /*007a*/ 	.short	0x001c


	//----- nvinfo : EIATTR_SW_WAR
	.align		4
.L_23:
        /*007c*/ 	.byte	0x04, 0x36
        /*007e*/ 	.short	(.L_25 - .L_24)
.L_24:
        /*0080*/ 	.word	0x00000008
.L_25:


//--------------------- .nv.callgraph             --------------------------
	.section	.nv.callgraph,"",@"SHT_CUDA_CALLGRAPH"
	.align	4
	.sectionentsize	8
	.align		4
        /*0000*/ 	.word	0x00000000
	.align		4
        /*0004*/ 	.word	0xffffffff
	.align		4
        /*0008*/ 	.word	0x00000000
	.align		4
        /*000c*/ 	.word	0xfffffffe
	.align		4
        /*0010*/ 	.word	0x00000000
	.align		4
        /*0014*/ 	.word	0xfffffffd
	.align		4
        /*0018*/ 	.word	0x00000000
	.align		4
        /*001c*/ 	.word	0xfffffffc


//--------------------- .text.triton_poi_fused_relu_threshold_backward_1 --------------------------
	.section	.text.triton_poi_fused_relu_threshold_backward_1,"ax",@progbits
	.align	128
        .global         triton_poi_fused_relu_threshold_backward_1
        .type           triton_poi_fused_relu_threshold_backward_1,@function
        .size           triton_poi_fused_relu_threshold_backward_1,(.L_x_1 - triton_poi_fused_relu_threshold_backward_1)
        .other          triton_poi_fused_relu_threshold_backward_1,@"STO_CUDA_ENTRY STV_DEFAULT"
triton_poi_fused_relu_threshold_backward_1:
.text.triton_poi_fused_relu_threshold_backward_1:
[----:B------:R-:W0:Y:S02]  /*0000*/  LDC R1, c[0x0][0x28] ;  /* 0x00000a00ff017b82 */ /* 0x000e240000000800 */
[----:B------:R-:W1:Y:S01]  /*0010*/  S2R R0, SR_TID.X ;  /* 0x0000000000007919 */ /* 0x000e620000002100 */
[----:B------:R-:W2:Y:S01]  /*0020*/  LDC.64 R4, c[0x0][0x218] ;  /* 0x00008600ff047b82 */ /* 0x000ea20000000a00 */
[----:B------:R-:W-:Y:S01]  /*0030*/  IMAD.MOV.U32 R11, RZ, RZ, RZ ;  /* 0x000000ffff0b7224 */ /* 0x000fe200078e00ff */
[----:B------:R-:W-:Y:S01]  /*0040*/  ULDC.64 UR4, c[0x0][0x208] ;  /* 0x0000820000047ab9 */ /* 0x000fe20000000a00 */
[----:B------:R-:W3:Y:S01]  /*0050*/  S2R R7, SR_CTAID.X ;  /* 0x0000000000077919 */ /* 0x000ee20000002500 */
[----:B------:R-:W-:-:S04]  /*0060*/  ULDC.64 UR6, c[0x0][0x220] ;  /* 0x0000880000067ab9 */ /* 0x000fc80000000a00 */
[----:B------:R-:W4:Y:S01]  /*0070*/  LDC.64 R2, c[0x0][0x210] ;  /* 0x00008400ff027b82 */ /* 0x000f220000000a00 */
[----:B-1----:R-:W-:Y:S01]  /*0080*/  IMAD.SHL.U32 R0, R0, 0x2, RZ ;  /* 0x0000000200007824 */ /* 0x002fe200078e00ff */
[----:B---3--:R-:W-:-:S04]  /*0090*/  SHF.R.S32.HI R6, RZ, 0x19, R7 ;  /* 0x00000019ff067819 */ /* 0x008fc80000011407 */
[----:B------:R-:W-:-:S05]  /*00a0*/  LOP3.LUT R0, R0, 0x3e, RZ, 0xc0, !PT ;  /* 0x0000003e00007812 */ /* 0x000fca00078ec0ff */
[----:B------:R-:W-:Y:S01]  /*00b0*/  IMAD R7, R7, 0x40, R0 ;  /* 0x0000004007077824 */ /* 0x000fe200078e0200 */
[----:B------:R-:W-:-:S03]  /*00c0*/  SGXT R0, R6, 0x1 ;  /* 0x000000010600781a */ /* 0x000fc60000000200 */
[C---:B----4-:R-:W-:Y:S01]  /*00d0*/  IMAD.WIDE R2, R7.reuse, 0x4, R2 ;  /* 0x0000000407027825 */ /* 0x050fe200078e0202 */
[----:B------:R-:W-:Y:S02]  /*00e0*/  LEA.HI R0, R0, R7, RZ, 0x2 ;  /* 0x0000000700007211 */ /* 0x000fe400078f10ff */
[----:B------:R-:W-:Y:S02]  /*00f0*/  ISETP.GE.AND P0, PT, R7, 0x40, PT ;  /* 0x000000400700780c */ /* 0x000fe40003f06270 */
[----:B------:R-:W-:Y:S01]  /*0100*/  SHF.R.S32.HI R9, RZ, 0x2, R0 ;  /* 0x00000002ff097819 */ /* 0x000fe20000011400 */
[----:B------:R-:W-:-:S04]  /*0110*/  IMAD.MOV.U32 R0, RZ, RZ, RZ ;  /* 0x000000ffff007224 */ /* 0x000fc800078e00ff */
[----:B--2---:R-:W-:Y:S01]  /*0120*/  IMAD.WIDE R4, R9, 0x4, R4 ;  /* 0x0000000409047825 */ /* 0x004fe200078e0204 */
[----:B------:R-:W-:-:S05]  /*0130*/  CS2R R8, SRZ ;  /* 0x0000000000087805 */ /* 0x000fca000001ff00 */
[----:B------:R-:W2:Y:S04]  /*0140*/  @!P0 LDG.E.EL R11, desc[UR4][R4.64] ;  /* 0x00000004040b8981 */ /* 0x000ea8000c2e1900 */
[----:B------:R-:W2:Y:S04]  /*0150*/  @!P0 LDG.E.64 R8, desc[UR4][R2.64] ;  /* 0x0000000402088981 */ /* 0x000ea8000c1e1b00 */
[----:B------:R-:W3:Y:S01]  /*0160*/  @!P0 LDG.E.EL R0, desc[UR4][R4.64] ;  /* 0x0000000404008981 */ /* 0x000ee2000c2e1900 */
[----:B--2---:R-:W-:Y:S01]  /*0170*/  FSETP.GEU.AND P2, PT, R8, -R11, PT ;  /* 0x8000000b0800720b */ /* 0x004fe20003f4e000 */
[----:B------:R-:W-:Y:S01]  /*0180*/  FADD R8, R11, R8 ;  /* 0x000000080b087221 */ /* 0x000fe20000000000 */
[----:B---3--:R-:W-:Y:S01]  /*0190*/  FADD R6, R0, R9 ;  /* 0x0000000900067221 */ /* 0x008fe20000000000 */
[----:B------:R-:W-:-:S03]  /*01a0*/  FSETP.GEU.AND P1, PT, R9, -R0, PT ;  /* 0x800000000900720b */ /* 0x000fc60003f2e000 */
[----:B------:R-:W-:Y:S02]  /*01b0*/  FSEL R8, R8, RZ, P2 ;  /* 0x000000ff08087208 */ /* 0x000fe40001000000 */
[----:B------:R-:W-:Y:S02]  /*01c0*/  FSEL R9, R6, RZ, P1 ;  /* 0x000000ff06097208 */ /* 0x000fe40000800000 */
[----:B------:R-:W-:Y:S02]  /*01d0*/  FSETP.GTU.AND P3, PT, R8, RZ, PT ;  /* 0x000000ff0800720b */ /* 0x000fe40003f6c000 */
[----:B------:R-:W-:Y:S02]  /*01e0*/  FSETP.GTU.AND P2, PT, R9, RZ, PT ;  /* 0x000000ff0900720b */ /* 0x000fe40003f4c000 */
[----:B------:R-:W-:Y:S02]  /*01f0*/  IADD3 R6, P1, R7, UR6, RZ ;  /* 0x0000000607067c10 */ /* 0x000fe4000ff3e0ff */
[----:B------:R-:W-:-:S02]  /*0200*/  SEL R0, RZ, 0x1, P3 ;  /* 0x00000001ff007807 */ /* 0x000fc40001800000 */
[----:B------:R-:W-:Y:S01]  /*0210*/  SEL R5, RZ, 0x100, P2 ;  /* 0x00000100ff057807 */ /* 0x000fe20001000000 */
[----:B------:R1:W-:Y:S01]  /*0220*/  @!P0 STG.E.64 desc[UR4][R2.64], R8 ;  /* 0x0000000802008986 */ /* 0x0003e2000c101b04 */
[----:B------:R-:W-:-:S03]  /*0230*/  LEA.HI.X.SX32 R7, R7, UR7, 0x1, P1 ;  /* 0x0000000707077c11 */ /* 0x000fc600088f0eff */
[----:B------:R-:W-:Y:S01]  /*0240*/  IMAD.IADD R5, R0, 0x1, R5 ;  /* 0x0000000100057824 */ /* 0x000fe200078e0205 */
[----:B------:R-:W-:Y:S06]  /*0250*/  @P0 EXIT ;  /* 0x000000000000094d */ /* 0x000fec0003800000 */
[----:B------:R-:W-:Y:S01]  /*0260*/  STG.E.U16 desc[UR4][R6.64], R5 ;  /* 0x0000000506007986 */ /* 0x000fe2000c101504 */
[----:B------:R-:W-:Y:S05]  /*0270*/  EXIT ;  /* 0x000000000000794d */ /* 0x000fea0003800000 */
.L_x_0:
[----:B------:R-:W-:-:S00]  /*0280*/  BRA `(.L_x_0) ;  /* 0xfffffffc00fc7947 */ /* 0x000fc0000383ffff */
[----:B------:R-:W-:-:S00]  /*0290*/  NOP ;  /* 0x0000000000007918 */ /* 0x000fc00000000000 */
        /* <DEDUP_REMOVED lines=14> */
.L_x_1:


//--------------------- .nv.constant0.triton_poi_fused_relu_threshold_backward_1 --------------------------
	.section	.nv.constant0.triton_poi_fused_relu_threshold_backward_1,"a",@progbits
	.sectionflags	@""
	.align	4
.nv.constant0.triton_poi_fused_relu_threshold_backward_1:
	.zero		556
